	.headerflags	@"EF_CUDA_TEXMODE_UNIFIED EF_CUDA_64BIT_ADDRESS EF_CUDA_ACCELERATORS EF_CUDA_SM90 EF_CUDA_VIRTUAL_SM(EF_CUDA_SM90)"
	.elftype	@"ET_EXEC"


//--------------------- .nv.info                  --------------------------
	.section	.nv.info,"",@"SHT_CUDA_INFO"
	.align	4


	//----- nvinfo : EIATTR_REGCOUNT
	.align		4
        /*0000*/ 	.byte	0x04, 0x2f
        /*0002*/ 	.short	(.L_3 - .L_2)
	.align		4
.L_2:
        /*0004*/ 	.word	index@(triton_poi_fused__native_batch_norm_legit_no_training_add_relu_22)
        /*0008*/ 	.word	0x00000014


	//----- nvinfo : EIATTR_MIN_STACK_SIZE
	.align		4
.L_3:
        /*000c*/ 	.byte	0x04, 0x12
        /*000e*/ 	.short	(.L_5 - .L_4)
	.align		4
.L_4:
        /*0010*/ 	.word	index@(triton_poi_fused__native_batch_norm_legit_no_training_add_relu_22)
        /*0014*/ 	.word	0x00000000


	//----- nvinfo : EIATTR_FRAME_SIZE
	.align		4
.L_5:
        /*0018*/ 	.byte	0x04, 0x11
        /*001a*/ 	.short	(.L_7 - .L_6)
	.align		4
.L_6:
        /*001c*/ 	.word	index@(triton_poi_fused__native_batch_norm_legit_no_training_add_relu_22)
        /*0020*/ 	.word	0x00000000


	//----- nvinfo : EIATTR_MIN_STACK_SIZE
	.align		4
.L_7:
        /*0024*/ 	.byte	0x04, 0x12
        /*0026*/ 	.short	(.L_9 - .L_8)
	.align		4
.L_8:
        /*0028*/ 	.word	index@(triton_poi_fused__native_batch_norm_legit_no_training_add_relu_22)
        /*002c*/ 	.word	0x00000000
.L_9:


//--------------------- .nv.info.triton_poi_fused__native_batch_norm_legit_no_training_add_relu_22 --------------------------
	.section	.nv.info.triton_poi_fused__native_batch_norm_legit_no_training_add_relu_22,"",@"SHT_CUDA_INFO"
	.sectionflags	@""
	.align	4


	//----- nvinfo : EIATTR_CUDA_API_VERSION
	.align		4
        /*0000*/ 	.byte	0x04, 0x37
        /*0002*/ 	.short	(.L_11 - .L_10)
.L_10:
        /*0004*/ 	.word	0x0000007c


	//----- nvinfo : EIATTR_KPARAM_INFO
	.align		4
.L_11:
        /*0008*/ 	.byte	0x04, 0x17
        /*000a*/ 	.short	(.L_13 - .L_12)
.L_12:
        /*000c*/ 	.word	0x00000000
        /*0010*/ 	.short	0x0007
        /*0012*/ 	.short	0x0038
        /*0014*/ 	.byte	0x00, 0xf0, 0x11, 0x00


	//----- nvinfo : EIATTR_KPARAM_INFO
	.align		4
.L_13:
        /*0018*/ 	.byte	0x04, 0x17
        /*001a*/ 	.short	(.L_15 - .L_14)
.L_14:
        /*001c*/ 	.word	0x00000000
        /*0020*/ 	.short	0x0006
        /*0022*/ 	.short	0x0030
        /*0024*/ 	.byte	0x00, 0xf4, 0x21, 0x00


	//----- nvinfo : EIATTR_KPARAM_INFO
	.align		4
.L_15:
        /*0028*/ 	.byte	0x04, 0x17
        /*002a*/ 	.short	(.L_17 - .L_16)
.L_16:
        /*002c*/ 	.word	0x00000000
        /*0030*/ 	.short	0x0005
        /*0032*/ 	.short	0x0028
        /*0034*/ 	.byte	0x00, 0xf4, 0x21, 0x00


	//----- nvinfo : EIATTR_KPARAM_INFO
	.align		4
.L_17:
        /*0038*/ 	.byte	0x04, 0x17
        /*003a*/ 	.short	(.L_19 - .L_18)
.L_18:
        /*003c*/ 	.word	0x00000000
        /*0040*/ 	.short	0x0004
        /*0042*/ 	.short	0x0020
        /*0044*/ 	.byte	0x00, 0xf4, 0x21, 0x00


	//----- nvinfo : EIATTR_KPARAM_INFO
	.align		4
.L_19:
        /*0048*/ 	.byte	0x04, 0x17
        /*004a*/ 	.short	(.L_21 - .L_20)
.L_20:
        /*004c*/ 	.word	0x00000000
        /*0050*/ 	.short	0x0003
        /*0052*/ 	.short	0x0018
        /*0054*/ 	.byte	0x00, 0xf4, 0x21, 0x00


	//----- nvinfo : EIATTR_KPARAM_INFO
	.align		4
.L_21:
        /*0058*/ 	.byte	0x04, 0x17
        /*005a*/ 	.short	(.L_23 - .L_22)
.L_22:
        /*005c*/ 	.word	0x00000000
        /*0060*/ 	.short	0x0002
        /*0062*/ 	.short	0x0010
        /*0064*/ 	.byte	0x00, 0xf4, 0x21, 0x00


	//----- nvinfo : EIATTR_KPARAM_INFO
	.align		4
.L_23:
        /*0068*/ 	.byte	0x04, 0x17
        /*006a*/ 	.short	(.L_25 - .L_24)
.L_24:
        /*006c*/ 	.word	0x00000000
        /*0070*/ 	.short	0x0001
        /*0072*/ 	.short	0x0008
        /*0074*/ 	.byte	0x00, 0xf4, 0x21, 0x00


	//----- nvinfo : EIATTR_KPARAM_INFO
	.align		4
.L_25:
        /*0078*/ 	.byte	0x04, 0x17
        /*007a*/ 	.short	(.L_27 - .L_26)
.L_26:
        /*007c*/ 	.word	0x00000000
        /*0080*/ 	.short	0x0000
        /*0082*/ 	.short	0x0000
        /*0084*/ 	.byte	0x00, 0xf4, 0x21, 0x00


	//----- nvinfo : EIATTR_SPARSE_MMA_MASK
	.align		4
.L_27:
        /*0088*/ 	.byte	0x03, 0x50
        /*008a*/ 	.short	0x0000


	//----- nvinfo : EIATTR_MAXREG_COUNT
	.align		4
        /*008c*/ 	.byte	0x03, 0x1b
        /*008e*/ 	.short	0x00ff


	//----- nvinfo : EIATTR_EXIT_INSTR_OFFSETS
	.align		4
        /*0090*/ 	.byte	0x04, 0x1c
        /*0092*/ 	.short	(.L_29 - .L_28)


	//   ....[0]....
.L_28:
        /*0094*/ 	.word	0x00000420


	//----- nvinfo : EIATTR_REQNTID
	.align		4
.L_29:
        /*0098*/ 	.byte	0x04, 0x10
        /*009a*/ 	.short	(.L_31 - .L_30)
.L_30:
        /*009c*/ 	.word	0x00000080
        /*00a0*/ 	.word	0x00000001
        /*00a4*/ 	.word	0x00000001


	//----- nvinfo : EIATTR_CBANK_PARAM_SIZE
	.align		4
.L_31:
        /*00a8*/ 	.byte	0x03, 0x19
        /*00aa*/ 	.short	0x003c


	//----- nvinfo : EIATTR_PARAM_CBANK
	.align		4
        /*00ac*/ 	.byte	0x04, 0x0a
        /*00ae*/ 	.short	(.L_33 - .L_32)
	.align		4
.L_32:
        /*00b0*/ 	.word	index@(.nv.constant0.triton_poi_fused__native_batch_norm_legit_no_training_add_relu_22)
        /*00b4*/ 	.short	0x0210
        /*00b6*/ 	.short	0x003c


	//----- nvinfo : EIATTR_SW_WAR
	.align		4
.L_33:
        /*00b8*/ 	.byte	0x04, 0x36
        /*00ba*/ 	.short	(.L_35 - .L_34)
.L_34:
        /*00bc*/ 	.word	0x00000008
.L_35:


//--------------------- .nv.callgraph             --------------------------
	.section	.nv.callgraph,"",@"SHT_CUDA_CALLGRAPH"
	.align	4
	.sectionentsize	8
	.align		4
        /*0000*/ 	.word	0x00000000
	.align		4
        /*0004*/ 	.word	0xffffffff
	.align		4
        /*0008*/ 	.word	0x00000000
	.align		4
        /*000c*/ 	.word	0xfffffffe
	.align		4
        /*0010*/ 	.word	0x00000000
	.align		4
        /*0014*/ 	.word	0xfffffffd
	.align		4
        /*0018*/ 	.word	0x00000000
	.align		4
        /*001c*/ 	.word	0xfffffffc


//--------------------- .nv.constant4             --------------------------
	.section	.nv.constant4,"a",@progbits
	.align	8
	.align		8
.nv.constant4:
        /*0000*/ 	.dword	_$_str
	.align		8
        /*0008*/ 	.dword	_$_str_$_2


//--------------------- .text.triton_poi_fused__native_batch_norm_legit_no_training_add_relu_22 --------------------------
	.section	.text.triton_poi_fused__native_batch_norm_legit_no_training_add_relu_22,"ax",@progbits
	.align	128
        .global         triton_poi_fused__native_batch_norm_legit_no_training_add_relu_22
        .type           triton_poi_fused__native_batch_norm_legit_no_training_add_relu_22,@function
        .size           triton_poi_fused__native_batch_norm_legit_no_training_add_relu_22,(.L_x_1 - triton_poi_fused__native_batch_norm_legit_no_training_add_relu_22)
        .other          triton_poi_fused__native_batch_norm_legit_no_training_add_relu_22,@"STO_CUDA_ENTRY STV_DEFAULT"
triton_poi_fused__native_batch_norm_legit_no_training_add_relu_22:
.text.triton_poi_fused__native_batch_norm_legit_no_training_add_relu_22:
[----:B------:R-:W-:Y:S01]  /*0000*/  LDC R1, c[0x0][0x28] ;  /* 0x00000a00ff017b82 */ /* 0x000fe20000000800 */
[----:B------:R-:W1:Y:S07]  /*0010*/  S2R R0, SR_TID.X ;  /* 0x0000000000007919 */ /* 0x000e6e0000002100 */
[----:B------:R-:W2:Y:S01]  /*0020*/  LDC.64 R2, c[0x0][0x220] ;  /* 0x00008800ff027b82 */ /* 0x000ea20000000a00 */
[----:B------:R-:W-:Y:S01]  /*0030*/  ULDC.64 UR4, c[0x0][0x208] ;  /* 0x0000820000047ab9 */ /* 0x000fe20000000a00 */
[----:B------:R-:W3:Y:S06]  /*0040*/  S2R R7, SR_CTAID.X ;  /* 0x0000000000077919 */ /* 0x000eec0000002500 */
[----:B------:R-:W4:Y:S08]  /*0050*/  LDC.64 R8, c[0x0][0x218] ;  /* 0x00008600ff087b82 */ /* 0x000f300000000a00 */
[----:B------:R-:W5:Y:S08]  /*0060*/  LDC.64 R10, c[0x0][0x228] ;  /* 0x00008a00ff0a7b82 */ /* 0x000f700000000a00 */
[----:B------:R-:W5:Y:S01]  /*0070*/  LDC.64 R12, c[0x0][0x230] ;  /* 0x00008c00ff0c7b82 */ /* 0x000f620000000a00 */
[----:B-1----:R-:W-:-:S02]  /*0080*/  SHF.L.U32 R0, R0, 0x1, RZ ;  /* 0x0000000100007819 */ /* 0x002fc400000006ff */
[----:B---3--:R-:W-:Y:S02]  /*0090*/  SHF.R.S32.HI R5, RZ, 0x17, R7 ;  /* 0x00000017ff057819 */ /* 0x008fe40000011407 */
[----:B------:R-:W-:Y:S02]  /*00a0*/  LOP3.LUT R0, R0, 0xfe, RZ, 0xc0, !PT ;  /* 0x000000fe00007812 */ /* 0x000fe400078ec0ff */
[----:B------:R-:W-:Y:S02]  /*00b0*/  SGXT R5, R5, 0x1 ;  /* 0x000000010505781a */ /* 0x000fe40000000200 */
[----:B------:R-:W-:Y:S02]  /*00c0*/  LEA R0, R7, R0, 0x8 ;  /* 0x0000000007007211 */ /* 0x000fe400078e40ff */
[----:B------:R-:W1:Y:S02]  /*00d0*/  LDC.64 R6, c[0x0][0x210] ;  /* 0x00008400ff067b82 */ /* 0x000e640000000a00 */
[----:B------:R-:W-:-:S04]  /*00e0*/  LEA.HI R5, R5, R0, RZ, 0x6 ;  /* 0x0000000005057211 */ /* 0x000fc800078f30ff */
[----:B------:R-:W-:-:S04]  /*00f0*/  LOP3.LUT R5, R5, 0xffffffc0, RZ, 0xc0, !PT ;  /* 0xffffffc005057812 */ /* 0x000fc800078ec0ff */
[----:B------:R-:W-:Y:S02]  /*0100*/  IADD3 R15, R0, -R5, RZ ;  /* 0x80000005000f7210 */ /* 0x000fe40007ffe0ff */
[----:B------:R-:W3:Y:S03]  /*0110*/  LDC.64 R4, c[0x0][0x238] ;  /* 0x00008e00ff047b82 */ /* 0x000ee60000000a00 */
[----:B--2---:R-:W-:-:S06]  /*0120*/  IMAD.WIDE R2, R15, 0x4, R2 ;  /* 0x000000040f027825 */ /* 0x004fcc00078e0202 */
[----:B------:R-:W2:Y:S01]  /*0130*/  LDG.E.EL.64 R2, desc[UR4][R2.64] ;  /* 0x0000000402027981 */ /* 0x000ea2000c2e1b00 */
[----:B----4-:R-:W-:-:S04]  /*0140*/  IMAD.WIDE R8, R15, 0x4, R8 ;  /* 0x000000040f087825 */ /* 0x010fc800078e0208 */
[C---:B-1----:R-:W-:Y:S02]  /*0150*/  IMAD.WIDE R6, R0.reuse, 0x4, R6 ;  /* 0x0000000400067825 */ /* 0x042fe400078e0206 */
[----:B------:R-:W4:Y:S02]  /*0160*/  LDG.E.EL.64 R8, desc[UR4][R8.64] ;  /* 0x0000000408087981 */ /* 0x000f24000c2e1b00 */
[C---:B-----5:R-:W-:Y:S02]  /*0170*/  IMAD.WIDE R10, R15.reuse, 0x4, R10 ;  /* 0x000000040f0a7825 */ /* 0x060fe400078e020a */
[----:B------:R-:W4:Y:S02]  /*0180*/  LDG.E.64 R6, desc[UR4][R6.64] ;  /* 0x0000000406067981 */ /* 0x000f24000c1e1b00 */
[----:B0-----:R-:W-:Y:S02]  /*0190*/  IMAD.WIDE R12, R15, 0x4, R12 ;  /* 0x000000040f0c7825 */ /* 0x001fe400078e020c */
[----:B------:R-:W5:Y:S04]  /*01a0*/  LDG.E.EL.64 R10, desc[UR4][R10.64] ;  /* 0x000000040a0a7981 */ /* 0x000f68000c2e1b00 */
[----:B------:R-:W5:Y:S01]  /*01b0*/  LDG.E.EL.64 R12, desc[UR4][R12.64] ;  /* 0x000000040c0c7981 */ /* 0x000f62000c2e1b00 */
[----:B---3--:R-:W-:-:S06]  /*01c0*/  IMAD.WIDE R4, R0, 0x4, R4 ;  /* 0x0000000400047825 */ /* 0x008fcc00078e0204 */
[----:B------:R-:W3:Y:S01]  /*01d0*/  LDG.E.64 R4, desc[UR4][R4.64] ;  /* 0x0000000404047981 */ /* 0x000ee2000c1e1b00 */
[----:B------:R-:W-:Y:S01]  /*01e0*/  HFMA2.MMA R16, -RZ, RZ, 1.625, 0 ;  /* 0x3e800000ff107435 */ /* 0x000fe200000001ff */
[----:B--2---:R-:W-:Y:S01]  /*01f0*/  FADD R2, R2, 9.9999997473787516356e-06 ;  /* 0x3727c5ac02027421 */ /* 0x004fe20000000000 */
[----:B------:R-:W-:-:S03]  /*0200*/  FADD R3, R3, 9.9999997473787516356e-06 ;  /* 0x3727c5ac03037421 */ /* 0x000fc60000000000 */
[----:B------:R-:W0:Y:S08]  /*0210*/  MUFU.SQRT R14, R2 ;  /* 0x00000002000e7308 */ /* 0x000e300000002000 */
[----:B------:R1:W2:Y:S01]  /*0220*/  MUFU.SQRT R15, R3 ;  /* 0x00000003000f7308 */ /* 0x0002a20000002000 */
[C---:B0-----:R-:W-:Y:S02]  /*0230*/  FSETP.GT.AND P0, PT, R14.reuse, 8.50705917302346158658e+37, PT ;  /* 0x7e8000000e00780b */ /* 0x041fe40003f04000 */
[----:B------:R-:W-:Y:S01]  /*0240*/  FSETP.GEU.AND P2, PT, R14, 1.175494350822287508e-38, PT ;  /* 0x008000000e00780b */ /* 0x000fe20003f4e000 */
[----:B-1----:R-:W0:Y:S01]  /*0250*/  LDC.64 R2, c[0x0][0x240] ;  /* 0x00009000ff027b82 */ /* 0x002e220000000a00 */
[----:B--2---:R-:W-:-:S02]  /*0260*/  FSETP.GT.AND P1, PT, R15, 8.50705917302346158658e+37, PT ;  /* 0x7e8000000f00780b */ /* 0x004fc40003f24000 */
[----:B------:R-:W-:-:S07]  /*0270*/  FSETP.GEU.AND P3, PT, R15, 1.175494350822287508e-38, PT ;  /* 0x008000000f00780b */ /* 0x000fce0003f6e000 */
[----:B------:R-:W-:-:S04]  /*0280*/  @P0 FMUL R14, R14, 0.25 ;  /* 0x3e8000000e0e0820 */ /* 0x000fc80000400000 */
[----:B------:R-:W-:Y:S01]  /*0290*/  @!P2 FMUL R14, R14, 16777216 ;  /* 0x4b8000000e0ea820 */ /* 0x000fe20000400000 */
[----:B------:R-:W-:-:S04]  /*02a0*/  @P1 FMUL R15, R15, 0.25 ;  /* 0x3e8000000f0f1820 */ /* 0x000fc80000400000 */
[----:B------:R-:W-:Y:S01]  /*02b0*/  @!P3 FMUL R15, R15, 16777216 ;  /* 0x4b8000000f0fb820 */ /* 0x000fe20000400000 */
[----:B------:R-:W1:Y:S01]  /*02c0*/  MUFU.RCP R14, R14 ;  /* 0x0000000e000e7308 */ /* 0x000e620000001000 */
[----:B------:R-:W-:-:S07]  /*02d0*/  FSEL R17, R16, 1, P0 ;  /* 0x3f80000010117808 */ /* 0x000fce0000000000 */
[----:B------:R-:W2:Y:S01]  /*02e0*/  MUFU.RCP R15, R15 ;  /* 0x0000000f000f7308 */ /* 0x000ea20000001000 */
[----:B------:R-:W-:Y:S01]  /*02f0*/  FSEL R16, R16, 1, P1 ;  /* 0x3f80000010107808 */ /* 0x000fe20000800000 */
[----:B------:R-:W-:-:S04]  /*0300*/  @!P2 FMUL R17, R17, 16777216 ;  /* 0x4b8000001111a820 */ /* 0x000fc80000400000 */
[----:B------:R-:W-:Y:S01]  /*0310*/  @!P3 FMUL R16, R16, 16777216 ;  /* 0x4b8000001010b820 */ /* 0x000fe20000400000 */
[----:B----4-:R-:W-:Y:S01]  /*0320*/  FADD R7, R7, -R9 ;  /* 0x8000000907077221 */ /* 0x010fe20000000000 */
[----:B------:R-:W-:Y:S01]  /*0330*/  FADD R6, R6, -R8 ;  /* 0x8000000806067221 */ /* 0x000fe20000000000 */
[----:B-1----:R-:W-:Y:S01]  /*0340*/  FMUL R17, R14, R17 ;  /* 0x000000110e117220 */ /* 0x002fe20000400000 */
[----:B--2---:R-:W-:-:S03]  /*0350*/  FMUL R16, R15, R16 ;  /* 0x000000100f107220 */ /* 0x004fc60000400000 */
[----:B------:R-:W-:Y:S01]  /*0360*/  FMUL R17, R6, R17 ;  /* 0x0000001106117220 */ /* 0x000fe20000400000 */
[----:B------:R-:W-:-:S03]  /*0370*/  FMUL R16, R7, R16 ;  /* 0x0000001007107220 */ /* 0x000fc60000400000 */
[----:B-----5:R-:W-:Y:S01]  /*0380*/  FFMA R10, R10, R17, R12 ;  /* 0x000000110a0a7223 */ /* 0x020fe2000000000c */
[----:B------:R-:W-:-:S04]  /*0390*/  FFMA R11, R11, R16, R13 ;  /* 0x000000100b0b7223 */ /* 0x000fc8000000000d */
[C---:B------:R-:W-:Y:S02]  /*03a0*/  FSETP.GEU.AND P0, PT, R10.reuse, RZ, PT ;  /* 0x000000ff0a00720b */ /* 0x040fe40003f0e000 */
[C---:B------:R-:W-:Y:S02]  /*03b0*/  FSETP.GEU.AND P1, PT, R11.reuse, RZ, PT ;  /* 0x000000ff0b00720b */ /* 0x040fe40003f2e000 */
[----:B------:R-:W-:Y:S02]  /*03c0*/  FSEL R7, R10, RZ, P0 ;  /* 0x000000ff0a077208 */ /* 0x000fe40000000000 */
[----:B------:R-:W-:Y:S01]  /*03d0*/  FSEL R6, R11, RZ, P1 ;  /* 0x000000ff0b067208 */ /* 0x000fe20000800000 */
[----:B0-----:R-:W-:-:S04]  /*03e0*/  IMAD.WIDE R2, R0, 0x4, R2 ;  /* 0x0000000400027825 */ /* 0x001fc800078e0202 */
[----:B---3--:R-:W-:Y:S01]  /*03f0*/  FADD R4, R4, R7 ;  /* 0x0000000704047221 */ /* 0x008fe20000000000 */
[----:B------:R-:W-:-:S05]  /*0400*/  FADD R5, R5, R6 ;  /* 0x0000000605057221 */ /* 0x000fca0000000000 */
[----:B------:R-:W-:Y:S01]  /*0410*/  STG.E.64 desc[UR4][R2.64], R4 ;  /* 0x0000000402007986 */ /* 0x000fe2000c101b04 */
[----:B------:R-:W-:Y:S05]  /*0420*/  EXIT ;  /* 0x000000000000794d */ /* 0x000fea0003800000 */
.L_x_0:
[----:B------:R-:W-:-:S00]  /*0430*/  BRA `(.L_x_0) ;  /* 0xfffffffc00fc7947 */ /* 0x000fc0000383ffff */
[----:B------:R-:W-:-:S00]  /*0440*/  NOP ;  /* 0x0000000000007918 */ /* 0x000fc00000000000 */
        /* <DEDUP_REMOVED lines=11> */
.L_x_1:


//--------------------- .nv.global.init           --------------------------
	.section	.nv.global.init,"aw",@progbits
.nv.global.init:
	.type		_$_str,@object
	.size		_$_str,(_$_str_$_2 - _$_str)
_$_str:
        /*0000*/ 	.byte	0x5f, 0x5f, 0x43, 0x55, 0x44, 0x41, 0x5f, 0x46, 0x54, 0x5a, 0x00
	.type		_$_str_$_2,@object
	.size		_$_str_$_2,(.L_1 - _$_str_$_2)
_$_str_$_2:
        /*000b*/ 	.byte	0x5f, 0x5f, 0x43, 0x55, 0x44, 0x41, 0x5f, 0x50, 0x52, 0x45, 0x43, 0x5f, 0x53, 0x51, 0x52, 0x54
        /*001b*/ 	.byte	0x00
.L_1:


//--------------------- .nv.constant0.triton_poi_fused__native_batch_norm_legit_no_training_add_relu_22 --------------------------
	.section	.nv.constant0.triton_poi_fused__native_batch_norm_legit_no_training_add_relu_22,"a",@progbits
	.sectionflags	@""
	.align	4
.nv.constant0.triton_poi_fused__native_batch_norm_legit_no_training_add_relu_22:
	.zero		588
